//
// Generated by NVIDIA NVVM Compiler
//
// Compiler Build ID: CL-36424714
// Cuda compilation tools, release 13.0, V13.0.88
// Based on NVVM 20.0.0
//

.version 9.0
.target sm_100
.address_size 64

	// .globl	_Z20calculate_histogramsPhPjjj

.visible .entry _Z20calculate_histogramsPhPjjj(
	.param .u64 .ptr .align 1 _Z20calculate_histogramsPhPjjj_param_0,
	.param .u64 .ptr .align 1 _Z20calculate_histogramsPhPjjj_param_1,
	.param .u32 _Z20calculate_histogramsPhPjjj_param_2,
	.param .u32 _Z20calculate_histogramsPhPjjj_param_3
)
{
	.reg .pred 	%p<2>;
	.reg .b32 	%r<16>;
	.reg .b64 	%rd<9>;

	ld.param.u64 	%rd1, [_Z20calculate_histogramsPhPjjj_param_0];
	ld.param.u64 	%rd2, [_Z20calculate_histogramsPhPjjj_param_1];
	ld.param.u32 	%r3, [_Z20calculate_histogramsPhPjjj_param_2];
	ld.param.u32 	%r4, [_Z20calculate_histogramsPhPjjj_param_3];
	mov.u32 	%r5, %ctaid.y;
	mov.u32 	%r6, %nctaid.x;
	mov.u32 	%r7, %ctaid.x;
	mad.lo.s32 	%r1, %r5, %r6, %r7;
	mov.u32 	%r8, %tid.x;
	mov.u32 	%r9, %tid.y;
	mad.lo.s32 	%r10, %r9, %r6, %r8;
	add.s32 	%r2, %r10, %r1;
	mul.lo.s32 	%r11, %r4, %r3;
	setp.ge.u32 	%p1, %r2, %r11;
	@%p1 bra 	$L__BB0_2;
	cvta.to.global.u64 	%rd3, %rd1;
	cvta.to.global.u64 	%rd4, %rd2;
	shl.b32 	%r12, %r1, 8;
	cvt.u64.u32 	%rd5, %r2;
	add.s64 	%rd6, %rd3, %rd5;
	ld.global.u8 	%r13, [%rd6];
	or.b32  	%r14, %r12, %r13;
	mul.wide.u32 	%rd7, %r14, 4;
	add.s64 	%rd8, %rd4, %rd7;
	atom.global.add.u32 	%r15, [%rd8], 1;
$L__BB0_2:
	ret;

}
	// .globl	_Z14calculate_cdfsPjPij
.visible .entry _Z14calculate_cdfsPjPij(
	.param .u64 .ptr .align 1 _Z14calculate_cdfsPjPij_param_0,
	.param .u64 .ptr .align 1 _Z14calculate_cdfsPjPij_param_1,
	.param .u32 _Z14calculate_cdfsPjPij_param_2
)
{
	.reg .pred 	%p<20>;
	.reg .b32 	%r<42>;
	.reg .b64 	%rd<23>;

	ld.param.u64 	%rd12, [_Z14calculate_cdfsPjPij_param_0];
	ld.param.u64 	%rd11, [_Z14calculate_cdfsPjPij_param_1];
	ld.param.u32 	%r7, [_Z14calculate_cdfsPjPij_param_2];
	cvta.to.global.u64 	%rd1, %rd12;
	mov.u32 	%r8, %tid.x;
	mov.u32 	%r9, %ctaid.x;
	mov.u32 	%r10, %ntid.x;
	mad.lo.s32 	%r1, %r9, %r10, %r8;
	setp.eq.s32 	%p1, %r7, 0;
	@%p1 bra 	$L__BB1_35;
	shl.b32 	%r12, %r1, 8;
	mul.wide.u32 	%rd13, %r12, 4;
	add.s64 	%rd14, %rd13, %rd1;
	add.s64 	%rd20, %rd14, 32;
	mov.b32 	%r40, 0;
$L__BB1_2:
	ld.global.u32 	%r13, [%rd20+-32];
	setp.le.u32 	%p2, %r13, %r7;
	@%p2 bra 	$L__BB1_4;
	st.global.u32 	[%rd20+-32], %r7;
$L__BB1_4:
	ld.global.u32 	%r14, [%rd20+-28];
	setp.le.u32 	%p3, %r14, %r7;
	@%p3 bra 	$L__BB1_6;
	st.global.u32 	[%rd20+-28], %r7;
$L__BB1_6:
	ld.global.u32 	%r15, [%rd20+-24];
	setp.le.u32 	%p4, %r15, %r7;
	@%p4 bra 	$L__BB1_8;
	st.global.u32 	[%rd20+-24], %r7;
$L__BB1_8:
	ld.global.u32 	%r16, [%rd20+-20];
	setp.le.u32 	%p5, %r16, %r7;
	@%p5 bra 	$L__BB1_10;
	st.global.u32 	[%rd20+-20], %r7;
$L__BB1_10:
	ld.global.u32 	%r17, [%rd20+-16];
	setp.le.u32 	%p6, %r17, %r7;
	@%p6 bra 	$L__BB1_12;
	st.global.u32 	[%rd20+-16], %r7;
$L__BB1_12:
	ld.global.u32 	%r18, [%rd20+-12];
	setp.le.u32 	%p7, %r18, %r7;
	@%p7 bra 	$L__BB1_14;
	st.global.u32 	[%rd20+-12], %r7;
$L__BB1_14:
	ld.global.u32 	%r19, [%rd20+-8];
	setp.le.u32 	%p8, %r19, %r7;
	@%p8 bra 	$L__BB1_16;
	st.global.u32 	[%rd20+-8], %r7;
$L__BB1_16:
	ld.global.u32 	%r20, [%rd20+-4];
	setp.le.u32 	%p9, %r20, %r7;
	@%p9 bra 	$L__BB1_18;
	st.global.u32 	[%rd20+-4], %r7;
$L__BB1_18:
	ld.global.u32 	%r21, [%rd20];
	setp.le.u32 	%p10, %r21, %r7;
	@%p10 bra 	$L__BB1_20;
	st.global.u32 	[%rd20], %r7;
$L__BB1_20:
	ld.global.u32 	%r22, [%rd20+4];
	setp.le.u32 	%p11, %r22, %r7;
	@%p11 bra 	$L__BB1_22;
	st.global.u32 	[%rd20+4], %r7;
$L__BB1_22:
	ld.global.u32 	%r23, [%rd20+8];
	setp.le.u32 	%p12, %r23, %r7;
	@%p12 bra 	$L__BB1_24;
	st.global.u32 	[%rd20+8], %r7;
$L__BB1_24:
	ld.global.u32 	%r24, [%rd20+12];
	setp.le.u32 	%p13, %r24, %r7;
	@%p13 bra 	$L__BB1_26;
	st.global.u32 	[%rd20+12], %r7;
$L__BB1_26:
	ld.global.u32 	%r25, [%rd20+16];
	setp.le.u32 	%p14, %r25, %r7;
	@%p14 bra 	$L__BB1_28;
	st.global.u32 	[%rd20+16], %r7;
$L__BB1_28:
	ld.global.u32 	%r26, [%rd20+20];
	setp.le.u32 	%p15, %r26, %r7;
	@%p15 bra 	$L__BB1_30;
	st.global.u32 	[%rd20+20], %r7;
$L__BB1_30:
	ld.global.u32 	%r27, [%rd20+24];
	setp.le.u32 	%p16, %r27, %r7;
	@%p16 bra 	$L__BB1_32;
	st.global.u32 	[%rd20+24], %r7;
$L__BB1_32:
	ld.global.u32 	%r28, [%rd20+28];
	setp.le.u32 	%p17, %r28, %r7;
	@%p17 bra 	$L__BB1_34;
	st.global.u32 	[%rd20+28], %r7;
$L__BB1_34:
	add.s32 	%r40, %r40, 16;
	add.s64 	%rd20, %rd20, 64;
	setp.ne.s32 	%p18, %r40, 256;
	@%p18 bra 	$L__BB1_2;
$L__BB1_35:
	cvta.to.global.u64 	%rd15, %rd11;
	shl.b32 	%r30, %r1, 8;
	mul.wide.u32 	%rd16, %r30, 4;
	add.s64 	%rd17, %rd1, %rd16;
	ld.global.u32 	%r31, [%rd17];
	add.s64 	%rd18, %rd15, %rd16;
	st.global.u32 	[%rd18], %r31;
	or.b64  	%rd19, %rd16, 8;
	add.s64 	%rd22, %rd1, %rd19;
	add.s64 	%rd21, %rd15, %rd19;
	mov.b32 	%r41, 0;
$L__BB1_36:
	ld.global.u32 	%r32, [%rd22+-4];
	ld.global.u32 	%r33, [%rd21+-8];
	add.s32 	%r34, %r33, %r32;
	st.global.u32 	[%rd21+-4], %r34;
	ld.global.u32 	%r35, [%rd22];
	add.s32 	%r36, %r34, %r35;
	st.global.u32 	[%rd21], %r36;
	ld.global.u32 	%r37, [%rd22+4];
	add.s32 	%r5, %r36, %r37;
	st.global.u32 	[%rd21+4], %r5;
	setp.eq.s32 	%p19, %r41, 252;
	@%p19 bra 	$L__BB1_38;
	ld.global.u32 	%r38, [%rd22+8];
	add.s32 	%r39, %r5, %r38;
	st.global.u32 	[%rd21+8], %r39;
	add.s32 	%r41, %r41, 4;
	add.s64 	%rd22, %rd22, 16;
	add.s64 	%rd21, %rd21, 16;
	bra.uni 	$L__BB1_36;
$L__BB1_38:
	ret;

}
	// .globl	_Z10apply_cdfsPhS_Pijj
.visible .entry _Z10apply_cdfsPhS_Pijj(
	.param .u64 .ptr .align 1 _Z10apply_cdfsPhS_Pijj_param_0,
	.param .u64 .ptr .align 1 _Z10apply_cdfsPhS_Pijj_param_1,
	.param .u64 .ptr .align 1 _Z10apply_cdfsPhS_Pijj_param_2,
	.param .u32 _Z10apply_cdfsPhS_Pijj_param_3,
	.param .u32 _Z10apply_cdfsPhS_Pijj_param_4
)
{
	.reg .pred 	%p<2>;
	.reg .b32 	%r<25>;
	.reg .b64 	%rd<14>;

	ld.param.u64 	%rd1, [_Z10apply_cdfsPhS_Pijj_param_0];
	ld.param.u64 	%rd2, [_Z10apply_cdfsPhS_Pijj_param_1];
	ld.param.u64 	%rd3, [_Z10apply_cdfsPhS_Pijj_param_2];
	ld.param.u32 	%r3, [_Z10apply_cdfsPhS_Pijj_param_3];
	ld.param.u32 	%r4, [_Z10apply_cdfsPhS_Pijj_param_4];
	mov.u32 	%r5, %ctaid.y;
	mov.u32 	%r6, %ntid.y;
	mov.u32 	%r7, %ntid.x;
	mul.lo.s32 	%r1, %r6, %r7;
	mov.u32 	%r8, %nctaid.x;
	mov.u32 	%r9, %tid.y;
	mul.lo.s32 	%r10, %r9, %r7;
	mov.u32 	%r11, %ctaid.x;
	mov.u32 	%r12, %tid.x;
	mad.lo.s32 	%r13, %r1, %r5, %r10;
	mad.lo.s32 	%r14, %r11, %r7, %r12;
	mad.lo.s32 	%r2, %r13, %r8, %r14;
	mul.lo.s32 	%r15, %r4, %r3;
	setp.ge.u32 	%p1, %r2, %r15;
	@%p1 bra 	$L__BB2_2;
	cvta.to.global.u64 	%rd4, %rd1;
	cvta.to.global.u64 	%rd5, %rd3;
	cvta.to.global.u64 	%rd6, %rd2;
	cvt.u64.u32 	%rd7, %r2;
	add.s64 	%rd8, %rd4, %rd7;
	ld.global.u8 	%r16, [%rd8];
	shl.b32 	%r17, %r2, 8;
	or.b32  	%r18, %r17, %r16;
	mul.wide.u32 	%rd9, %r18, 4;
	add.s64 	%rd10, %rd5, %rd9;
	ld.global.u32 	%r19, [%rd10];
	mul.wide.u32 	%rd11, %r17, 4;
	add.s64 	%rd12, %rd5, %rd11;
	ld.global.u32 	%r20, [%rd12];
	sub.s32 	%r21, %r19, %r20;
	mul.lo.s32 	%r22, %r21, 255;
	sub.s32 	%r23, %r1, %r20;
	div.u32 	%r24, %r22, %r23;
	add.s64 	%rd13, %rd6, %rd7;
	st.global.u8 	[%rd13], %r24;
$L__BB2_2:
	ret;

}


// ===== COMPILED SASS (sm_100) =====

	.target	sm_100

	.elftype	@"ET_EXEC"


//--------------------- .note.nv.tkinfo           --------------------------
	.section	.note.nv.tkinfo,"",@"SHT_NOTE"
	.sectionflags	@"SHF_NOTE_NV_TKINFO"
	.tkinfo
        /*0018*/ 	.word	0x00000002
        /*0030*/ 	.string	""
        /*0030*/ 	.string	"ptxas"
        /*0030*/ 	.string	"Cuda compilation tools, release 13.0, V13.0.88"
        /*0030*/ 	.string	"Build cuda_13.0.r13.0/compiler.36424714_0"
        /*0030*/ 	.string	"-arch sm_100 -m 64 "



//--------------------- .note.nv.cuinfo           --------------------------
	.section	.note.nv.cuinfo,"",@"SHT_NOTE"
	.sectionflags	@"SHF_NOTE_NV_CUINFO"
        /*0018*/ 	.short	0x0002
        /*001a*/ 	.short	0x0064
        /*001c*/ 	.short	0x0082
	.zero		2


//--------------------- .nv.info                  --------------------------
	.section	.nv.info,"",@"SHT_CUDA_INFO"
	.align	4


	//----- nvinfo : EIATTR_REGCOUNT
	.align		4
        /*0000*/ 	.byte	0x04, 0x2f
        /*0002*/ 	.short	(.L_1 - .L_0)
	.align		4
.L_0:
        /*0004*/ 	.word	index@(_Z20calculate_histogramsPhPjjj)
        /*0008*/ 	.word	0x0000000c


	//----- nvinfo : EIATTR_FRAME_SIZE
	.align		4
.L_1:
        /*000c*/ 	.byte	0x04, 0x11
        /*000e*/ 	.short	(.L_3 - .L_2)
	.align		4
.L_2:
        /*0010*/ 	.word	index@(_Z20calculate_histogramsPhPjjj)
        /*0014*/ 	.word	0x00000000


	//----- nvinfo : EIATTR_REGCOUNT
	.align		4
.L_3:
        /*0018*/ 	.byte	0x04, 0x2f
        /*001a*/ 	.short	(.L_5 - .L_4)
	.align		4
.L_4:
        /*001c*/ 	.word	index@(_Z14calculate_cdfsPjPij)
        /*0020*/ 	.word	0x0000001a


	//----- nvinfo : EIATTR_FRAME_SIZE
	.align		4
.L_5:
        /*0024*/ 	.byte	0x04, 0x11
        /*0026*/ 	.short	(.L_7 - .L_6)
	.align		4
.L_6:
        /*0028*/ 	.word	index@(_Z14calculate_cdfsPjPij)
        /*002c*/ 	.word	0x00000000


	//----- nvinfo : EIATTR_REGCOUNT
	.align		4
.L_7:
        /*0030*/ 	.byte	0x04, 0x2f
        /*0032*/ 	.short	(.L_9 - .L_8)
	.align		4
.L_8:
        /*0034*/ 	.word	index@(_Z10apply_cdfsPhS_Pijj)
        /*0038*/ 	.word	0x0000000e


	//----- nvinfo : EIATTR_FRAME_SIZE
	.align		4
.L_9:
        /*003c*/ 	.byte	0x04, 0x11
        /*003e*/ 	.short	(.L_11 - .L_10)
	.align		4
.L_10:
        /*0040*/ 	.word	index@(_Z10apply_cdfsPhS_Pijj)
        /*0044*/ 	.word	0x00000000


	//----- nvinfo : EIATTR_MIN_STACK_SIZE
	.align		4
.L_11:
        /*0048*/ 	.byte	0x04, 0x12
        /*004a*/ 	.short	(.L_13 - .L_12)
	.align		4
.L_12:
        /*004c*/ 	.word	index@(_Z10apply_cdfsPhS_Pijj)
        /*0050*/ 	.word	0x00000000


	//----- nvinfo : EIATTR_MIN_STACK_SIZE
	.align		4
.L_13:
        /*0054*/ 	.byte	0x04, 0x12
        /*0056*/ 	.short	(.L_15 - .L_14)
	.align		4
.L_14:
        /*0058*/ 	.word	index@(_Z14calculate_cdfsPjPij)
        /*005c*/ 	.word	0x00000000


	//----- nvinfo : EIATTR_MIN_STACK_SIZE
	.align		4
.L_15:
        /*0060*/ 	.byte	0x04, 0x12
        /*0062*/ 	.short	(.L_17 - .L_16)
	.align		4
.L_16:
        /*0064*/ 	.word	index@(_Z20calculate_histogramsPhPjjj)
        /*0068*/ 	.word	0x00000000
.L_17:


//--------------------- .nv.compat                --------------------------
	.section	.nv.compat,"",@"SHT_CUDA_COMPAT_INFO"
	.align	4
        /*0000*/ 	.byte	0x02, 0x09, 0x00, 0x00, 0x02, 0x02, 0x01, 0x00, 0x02, 0x05, 0x05, 0x00, 0x03, 0x07, 0x01, 0x01
        /*0010*/ 	.byte	0x02, 0x03, 0x00, 0x00, 0x02, 0x06, 0x01, 0x00, 0x04, 0x0b, 0x08, 0x00, 0x09, 0x00, 0x00, 0x00
        /*0020*/ 	.byte	0x00, 0x00, 0x00, 0x00


//--------------------- .nv.info._Z10apply_cdfsPhS_Pijj --------------------------
	.section	.nv.info._Z10apply_cdfsPhS_Pijj,"",@"SHT_CUDA_INFO"
	.sectionflags	@""
	.align	4


	//----- nvinfo : EIATTR_CUDA_API_VERSION
	.align		4
        /*0000*/ 	.byte	0x04, 0x37
        /*0002*/ 	.short	(.L_19 - .L_18)
.L_18:
        /*0004*/ 	.word	0x00000082


	//----- nvinfo : EIATTR_KPARAM_INFO
	.align		4
.L_19:
        /*0008*/ 	.byte	0x04, 0x17
        /*000a*/ 	.short	(.L_21 - .L_20)
.L_20:
        /*000c*/ 	.word	0x00000000
        /*0010*/ 	.short	0x0004
        /*0012*/ 	.short	0x001c
        /*0014*/ 	.byte	0x00, 0xf0, 0x11, 0x00


	//----- nvinfo : EIATTR_KPARAM_INFO
	.align		4
.L_21:
        /*0018*/ 	.byte	0x04, 0x17
        /*001a*/ 	.short	(.L_23 - .L_22)
.L_22:
        /*001c*/ 	.word	0x00000000
        /*0020*/ 	.short	0x0003
        /*0022*/ 	.short	0x0018
        /*0024*/ 	.byte	0x00, 0xf0, 0x11, 0x00


	//----- nvinfo : EIATTR_KPARAM_INFO
	.align		4
.L_23:
        /*0028*/ 	.byte	0x04, 0x17
        /*002a*/ 	.short	(.L_25 - .L_24)
.L_24:
        /*002c*/ 	.word	0x00000000
        /*0030*/ 	.short	0x0002
        /*0032*/ 	.short	0x0010
        /*0034*/ 	.byte	0x00, 0xf5, 0x21, 0x00


	//----- nvinfo : EIATTR_KPARAM_INFO
	.align		4
.L_25:
        /*0038*/ 	.byte	0x04, 0x17
        /*003a*/ 	.short	(.L_27 - .L_26)
.L_26:
        /*003c*/ 	.word	0x00000000
        /*0040*/ 	.short	0x0001
        /*0042*/ 	.short	0x0008
        /*0044*/ 	.byte	0x00, 0xf5, 0x21, 0x00


	//----- nvinfo : EIATTR_KPARAM_INFO
	.align		4
.L_27:
        /*0048*/ 	.byte	0x04, 0x17
        /*004a*/ 	.short	(.L_29 - .L_28)
.L_28:
        /*004c*/ 	.word	0x00000000
        /*0050*/ 	.short	0x0000
        /*0052*/ 	.short	0x0000
        /*0054*/ 	.byte	0x00, 0xf5, 0x21, 0x00


	//----- nvinfo : EIATTR_SPARSE_MMA_MASK
	.align		4
.L_29:
        /*0058*/ 	.byte	0x03, 0x50
        /*005a*/ 	.short	0x0000


	//----- nvinfo : EIATTR_MAXREG_COUNT
	.align		4
        /*005c*/ 	.byte	0x03, 0x1b
        /*005e*/ 	.short	0x00ff


	//----- nvinfo : EIATTR_MERCURY_ISA_VERSION
	.align		4
        /*0060*/ 	.byte	0x03, 0x5f
        /*0062*/ 	.short	0x0101


	//----- nvinfo : EIATTR_VRC_CTA_INIT_COUNT
	.align		4
        /*0064*/ 	.byte	0x02, 0x4a
	.zero		1
	.zero		1


	//----- nvinfo : EIATTR_EXIT_INSTR_OFFSETS
	.align		4
        /*0068*/ 	.byte	0x04, 0x1c
        /*006a*/ 	.short	(.L_31 - .L_30)


	//   ....[0]....
.L_30:
        /*006c*/ 	.word	0x00000100


	//   ....[1]....
        /*0070*/ 	.word	0x00000350


	//----- nvinfo : EIATTR_CBANK_PARAM_SIZE
	.align		4
.L_31:
        /*0074*/ 	.byte	0x03, 0x19
        /*0076*/ 	.short	0x0020


	//----- nvinfo : EIATTR_PARAM_CBANK
	.align		4
        /*0078*/ 	.byte	0x04, 0x0a
        /*007a*/ 	.short	(.L_33 - .L_32)
	.align		4
.L_32:
        /*007c*/ 	.word	index@(.nv.constant0._Z10apply_cdfsPhS_Pijj)
        /*0080*/ 	.short	0x0380
        /*0082*/ 	.short	0x0020


	//----- nvinfo : EIATTR_SW_WAR
	.align		4
.L_33:
        /*0084*/ 	.byte	0x04, 0x36
        /*0086*/ 	.short	(.L_35 - .L_34)
.L_34:
        /*0088*/ 	.word	0x00000008
.L_35:


//--------------------- .nv.info._Z14calculate_cdfsPjPij --------------------------
	.section	.nv.info._Z14calculate_cdfsPjPij,"",@"SHT_CUDA_INFO"
	.sectionflags	@""
	.align	4


	//----- nvinfo : EIATTR_CUDA_API_VERSION
	.align		4
        /*0000*/ 	.byte	0x04, 0x37
        /*0002*/ 	.short	(.L_37 - .L_36)
.L_36:
        /*0004*/ 	.word	0x00000082


	//----- nvinfo : EIATTR_KPARAM_INFO
	.align		4
.L_37:
        /*0008*/ 	.byte	0x04, 0x17
        /*000a*/ 	.short	(.L_39 - .L_38)
.L_38:
        /*000c*/ 	.word	0x00000000
        /*0010*/ 	.short	0x0002
        /*0012*/ 	.short	0x0010
        /*0014*/ 	.byte	0x00, 0xf0, 0x11, 0x00


	//----- nvinfo : EIATTR_KPARAM_INFO
	.align		4
.L_39:
        /*0018*/ 	.byte	0x04, 0x17
        /*001a*/ 	.short	(.L_41 - .L_40)
.L_40:
        /*001c*/ 	.word	0x00000000
        /*0020*/ 	.short	0x0001
        /*0022*/ 	.short	0x0008
        /*0024*/ 	.byte	0x00, 0xf5, 0x21, 0x00


	//----- nvinfo : EIATTR_KPARAM_INFO
	.align		4
.L_41:
        /*0028*/ 	.byte	0x04, 0x17
        /*002a*/ 	.short	(.L_43 - .L_42)
.L_42:
        /*002c*/ 	.word	0x00000000
        /*0030*/ 	.short	0x0000
        /*0032*/ 	.short	0x0000
        /*0034*/ 	.byte	0x00, 0xf5, 0x21, 0x00


	//----- nvinfo : EIATTR_SPARSE_MMA_MASK
	.align		4
.L_43:
        /*0038*/ 	.byte	0x03, 0x50
        /*003a*/ 	.short	0x0000


	//----- nvinfo : EIATTR_MAXREG_COUNT
	.align		4
        /*003c*/ 	.byte	0x03, 0x1b
        /*003e*/ 	.short	0x00ff


	//----- nvinfo : EIATTR_MERCURY_ISA_VERSION
	.align		4
        /*0040*/ 	.byte	0x03, 0x5f
        /*0042*/ 	.short	0x0101


	//----- nvinfo : EIATTR_VRC_CTA_INIT_COUNT
	.align		4
        /*0044*/ 	.byte	0x02, 0x4a
	.zero		1
	.zero		1


	//----- nvinfo : EIATTR_EXIT_INSTR_OFFSETS
	.align		4
        /*0048*/ 	.byte	0x04, 0x1c
        /*004a*/ 	.short	(.L_45 - .L_44)


	//   ....[0]....
.L_44:
        /*004c*/ 	.word	0x00001230


	//----- nvinfo : EIATTR_CBANK_PARAM_SIZE
	.align		4
.L_45:
        /*0050*/ 	.byte	0x03, 0x19
        /*0052*/ 	.short	0x0014


	//----- nvinfo : EIATTR_PARAM_CBANK
	.align		4
        /*0054*/ 	.byte	0x04, 0x0a
        /*0056*/ 	.short	(.L_47 - .L_46)
	.align		4
.L_46:
        /*0058*/ 	.word	index@(.nv.constant0._Z14calculate_cdfsPjPij)
        /*005c*/ 	.short	0x0380
        /*005e*/ 	.short	0x0014


	//----- nvinfo : EIATTR_SW_WAR
	.align		4
.L_47:
        /*0060*/ 	.byte	0x04, 0x36
        /*0062*/ 	.short	(.L_49 - .L_48)
.L_48:
        /*0064*/ 	.word	0x00000008
.L_49:


//--------------------- .nv.info._Z20calculate_histogramsPhPjjj --------------------------
	.section	.nv.info._Z20calculate_histogramsPhPjjj,"",@"SHT_CUDA_INFO"
	.sectionflags	@""
	.align	4


	//----- nvinfo : EIATTR_CUDA_API_VERSION
	.align		4
        /*0000*/ 	.byte	0x04, 0x37
        /*0002*/ 	.short	(.L_51 - .L_50)
.L_50:
        /*0004*/ 	.word	0x00000082


	//----- nvinfo : EIATTR_KPARAM_INFO
	.align		4
.L_51:
        /*0008*/ 	.byte	0x04, 0x17
        /*000a*/ 	.short	(.L_53 - .L_52)
.L_52:
        /*000c*/ 	.word	0x00000000
        /*0010*/ 	.short	0x0003
        /*0012*/ 	.short	0x0014
        /*0014*/ 	.byte	0x00, 0xf0, 0x11, 0x00


	//----- nvinfo : EIATTR_KPARAM_INFO
	.align		4
.L_53:
        /*0018*/ 	.byte	0x04, 0x17
        /*001a*/ 	.short	(.L_55 - .L_54)
.L_54:
        /*001c*/ 	.word	0x00000000
        /*0020*/ 	.short	0x0002
        /*0022*/ 	.short	0x0010
        /*0024*/ 	.byte	0x00, 0xf0, 0x11, 0x00


	//----- nvinfo : EIATTR_KPARAM_INFO
	.align		4
.L_55:
        /*0028*/ 	.byte	0x04, 0x17
        /*002a*/ 	.short	(.L_57 - .L_56)
.L_56:
        /*002c*/ 	.word	0x00000000
        /*0030*/ 	.short	0x0001
        /*0032*/ 	.short	0x0008
        /*0034*/ 	.byte	0x00, 0xf5, 0x21, 0x00


	//----- nvinfo : EIATTR_KPARAM_INFO
	.align		4
.L_57:
        /*0038*/ 	.byte	0x04, 0x17
        /*003a*/ 	.short	(.L_59 - .L_58)
.L_58:
        /*003c*/ 	.word	0x00000000
        /*0040*/ 	.short	0x0000
        /*0042*/ 	.short	0x0000
        /*0044*/ 	.byte	0x00, 0xf5, 0x21, 0x00


	//----- nvinfo : EIATTR_SPARSE_MMA_MASK
	.align		4
.L_59:
        /*0048*/ 	.byte	0x03, 0x50
        /*004a*/ 	.short	0x0000


	//----- nvinfo : EIATTR_MAXREG_COUNT
	.align		4
        /*004c*/ 	.byte	0x03, 0x1b
        /*004e*/ 	.short	0x00ff


	//----- nvinfo : EIATTR_MERCURY_ISA_VERSION
	.align		4
        /*0050*/ 	.byte	0x03, 0x5f
        /*0052*/ 	.short	0x0101


	//----- nvinfo : EIATTR_VRC_CTA_INIT_COUNT
	.align		4
        /*0054*/ 	.byte	0x02, 0x4a
	.zero		1
	.zero		1


	//----- nvinfo : EIATTR_EXIT_INSTR_OFFSETS
	.align		4
        /*0058*/ 	.byte	0x04, 0x1c
        /*005a*/ 	.short	(.L_61 - .L_60)


	//   ....[0]....
.L_60:
        /*005c*/ 	.word	0x000000c0


	//   ....[1]....
        /*0060*/ 	.word	0x00000170


	//----- nvinfo : EIATTR_CBANK_PARAM_SIZE
	.align		4
.L_61:
        /*0064*/ 	.byte	0x03, 0x19
        /*0066*/ 	.short	0x0018


	//----- nvinfo : EIATTR_PARAM_CBANK
	.align		4
        /*0068*/ 	.byte	0x04, 0x0a
        /*006a*/ 	.short	(.L_63 - .L_62)
	.align		4
.L_62:
        /*006c*/ 	.word	index@(.nv.constant0._Z20calculate_histogramsPhPjjj)
        /*0070*/ 	.short	0x0380
        /*0072*/ 	.short	0x0018


	//----- nvinfo : EIATTR_SW_WAR
	.align		4
.L_63:
        /*0074*/ 	.byte	0x04, 0x36
        /*0076*/ 	.short	(.L_65 - .L_64)
.L_64:
        /*0078*/ 	.word	0x00000008
.L_65:


//--------------------- .nv.callgraph             --------------------------
	.section	.nv.callgraph,"",@"SHT_CUDA_CALLGRAPH"
	.align	4
	.sectionentsize	8
	.align		4
        /*0000*/ 	.word	0x00000000
	.align		4
        /*0004*/ 	.word	0xffffffff
	.align		4
        /*0008*/ 	.word	0x00000000
	.align		4
        /*000c*/ 	.word	0xfffffffe
	.align		4
        /*0010*/ 	.word	0x00000000
	.align		4
        /*0014*/ 	.word	0xfffffffd
	.align		4
        /*0018*/ 	.word	0x00000000
	.align		4
        /*001c*/ 	.word	0xfffffffc


//--------------------- .text._Z10apply_cdfsPhS_Pijj --------------------------
	.section	.text._Z10apply_cdfsPhS_Pijj,"ax",@progbits
	.align	128
        .global         _Z10apply_cdfsPhS_Pijj
        .type           _Z10apply_cdfsPhS_Pijj,@function
        .size           _Z10apply_cdfsPhS_Pijj,(.L_x_6 - _Z10apply_cdfsPhS_Pijj)
        .other          _Z10apply_cdfsPhS_Pijj,@"STO_CUDA_ENTRY STV_DEFAULT"
_Z10apply_cdfsPhS_Pijj:
.text._Z10apply_cdfsPhS_Pijj:
[----:B------:R-:W-:Y:S01]  /*0000*/  LDC R1, c[0x0][0x37c] ;  /* 0x0000df00ff017b82 */ /* 0x000fe20000000800 */
[----:B------:R-:W0:Y:S07]  /*0010*/  S2R R3, SR_TID.Y ;  /* 0x0000000000037919 */ /* 0x000e2e0000002200 */
[----:B------:R-:W0:Y:S01]  /*0020*/  S2UR UR6, SR_CTAID.Y ;  /* 0x00000000000679c3 */ /* 0x000e220000002600 */
[----:B------:R-:W1:Y:S01]  /*0030*/  LDCU.64 UR4, c[0x0][0x398] ;  /* 0x00007300ff0477ac */ /* 0x000e620008000a00 */
[----:B------:R-:W2:Y:S01]  /*0040*/  S2R R0, SR_CTAID.X ;  /* 0x0000000000007919 */ /* 0x000ea20000002500 */
[----:B------:R-:W2:Y:S05]  /*0050*/  S2R R5, SR_TID.X ;  /* 0x0000000000057919 */ /* 0x000eaa0000002100 */
[----:B------:R-:W0:Y:S01]  /*0060*/  LDC R8, c[0x0][0x364] ;  /* 0x0000d900ff087b82 */ /* 0x000e220000000800 */
[----:B------:R-:W3:Y:S01]  /*0070*/  LDCU UR7, c[0x0][0x360] ;  /* 0x00006c00ff0777ac */ /* 0x000ee20008000800 */
[----:B------:R-:W4:Y:S01]  /*0080*/  LDCU UR8, c[0x0][0x370] ;  /* 0x00006e00ff0877ac */ /* 0x000f220008000800 */
[----:B-1----:R-:W-:Y:S01]  /*0090*/  UIMAD UR4, UR5, UR4, URZ ;  /* 0x00000004050472a4 */ /* 0x002fe2000f8e02ff */
[----:B0-----:R-:W-:-:S02]  /*00a0*/  IMAD R2, R8, UR6, R3 ;  /* 0x0000000608027c24 */ /* 0x001fc4000f8e0203 */
[----:B---3--:R-:W-:Y:S02]  /*00b0*/  IMAD R8, R8, UR7, RZ ;  /* 0x0000000708087c24 */ /* 0x008fe4000f8e02ff */
[----:B--2---:R-:W-:Y:S02]  /*00c0*/  IMAD R3, R0, UR7, R5 ;  /* 0x0000000700037c24 */ /* 0x004fe4000f8e0205 */
[----:B------:R-:W-:-:S04]  /*00d0*/  IMAD R0, R2, UR7, RZ ;  /* 0x0000000702007c24 */ /* 0x000fc8000f8e02ff */
[----:B----4-:R-:W-:-:S05]  /*00e0*/  IMAD R0, R0, UR8, R3 ;  /* 0x0000000800007c24 */ /* 0x010fca000f8e0203 */
[----:B------:R-:W-:-:S13]  /*00f0*/  ISETP.GE.U32.AND P0, PT, R0, UR4, PT ;  /* 0x0000000400007c0c */ /* 0x000fda000bf06070 */
[----:B------:R-:W-:Y:S05]  /*0100*/  @P0 EXIT ;  /* 0x000000000000094d */ /* 0x000fea0003800000 */
[----:B------:R-:W0:Y:S01]  /*0110*/  LDCU.128 UR8, c[0x0][0x380] ;  /* 0x00007000ff0877ac */ /* 0x000e220008000c00 */
[----:B------:R-:W1:Y:S01]  /*0120*/  LDC.64 R2, c[0x0][0x390] ;  /* 0x0000e400ff027b82 */ /* 0x000e620000000a00 */
[----:B------:R-:W2:Y:S01]  /*0130*/  LDCU.64 UR4, c[0x0][0x358] ;  /* 0x00006b00ff0477ac */ /* 0x000ea20008000a00 */
[----:B0-----:R-:W-:-:S04]  /*0140*/  IADD3 R6, P0, PT, R0, UR8, RZ ;  /* 0x0000000800067c10 */ /* 0x001fc8000ff1e0ff */
[----:B------:R-:W-:-:S05]  /*0150*/  IADD3.X R7, PT, PT, RZ, UR9, RZ, P0, !PT ;  /* 0x00000009ff077c10 */ /* 0x000fca00087fe4ff */
[----:B--2---:R-:W2:Y:S01]  /*0160*/  LDG.E.U8 R6, desc[UR4][R6.64] ;  /* 0x0000000406067981 */ /* 0x004ea2000c1e1100 */
[----:B------:R-:W-:-:S05]  /*0170*/  SHF.L.U32 R9, R0, 0x8, RZ ;  /* 0x0000000800097819 */ /* 0x000fca00000006ff */
[----:B-1----:R-:W-:-:S06]  /*0180*/  IMAD.WIDE.U32 R4, R9, 0x4, R2 ;  /* 0x0000000409047825 */ /* 0x002fcc00078e0002 */
[----:B------:R-:W3:Y:S01]  /*0190*/  LDG.E R5, desc[UR4][R4.64] ;  /* 0x0000000404057981 */ /* 0x000ee2000c1e1900 */
[----:B--2---:R-:W-:-:S04]  /*01a0*/  IMAD.IADD R9, R6, 0x1, R9 ;  /* 0x0000000106097824 */ /* 0x004fc800078e0209 */
[----:B------:R-:W-:-:S06]  /*01b0*/  IMAD.WIDE.U32 R2, R9, 0x4, R2 ;  /* 0x0000000409027825 */ /* 0x000fcc00078e0002 */
[----:B------:R-:W2:Y:S01]  /*01c0*/  LDG.E R2, desc[UR4][R2.64] ;  /* 0x0000000402027981 */ /* 0x000ea2000c1e1900 */
[----:B---3--:R-:W-:-:S04]  /*01d0*/  IADD3 R8, PT, PT, R8, -R5, RZ ;  /* 0x8000000508087210 */ /* 0x008fc80007ffe0ff */
[----:B------:R-:W0:Y:S01]  /*01e0*/  I2F.U32.RP R9, R8 ;  /* 0x0000000800097306 */ /* 0x000e220000209000 */
[----:B------:R-:W-:Y:S02]  /*01f0*/  IADD3 R11, PT, PT, RZ, -R8, RZ ;  /* 0x80000008ff0b7210 */ /* 0x000fe40007ffe0ff */
[----:B------:R-:W-:-:S05]  /*0200*/  ISETP.NE.U32.AND P0, PT, R8, RZ, PT ;  /* 0x000000ff0800720c */ /* 0x000fca0003f05070 */
[----:B0-----:R-:W0:Y:S02]  /*0210*/  MUFU.RCP R9, R9 ;  /* 0x0000000900097308 */ /* 0x001e240000001000 */
[----:B0-----:R-:W-:-:S06]  /*0220*/  VIADD R6, R9, 0xffffffe ;  /* 0x0ffffffe09067836 */ /* 0x001fcc0000000000 */
[----:B------:R0:W1:Y:S02]  /*0230*/  F2I.FTZ.U32.TRUNC.NTZ R7, R6 ;  /* 0x0000000600077305 */ /* 0x000064000021f000 */
[----:B0-----:R-:W-:Y:S02]  /*0240*/  IMAD.MOV.U32 R6, RZ, RZ, RZ ;  /* 0x000000ffff067224 */ /* 0x001fe400078e00ff */
[----:B-1----:R-:W-:Y:S01]  /*0250*/  IMAD R11, R11, R7, RZ ;  /* 0x000000070b0b7224 */ /* 0x002fe200078e02ff */
[----:B--2---:R-:W-:-:S03]  /*0260*/  IADD3 R5, PT, PT, R2, -R5, RZ ;  /* 0x8000000502057210 */ /* 0x004fc60007ffe0ff */
[----:B------:R-:W-:-:S04]  /*0270*/  IMAD.HI.U32 R2, R7, R11, R6 ;  /* 0x0000000b07027227 */ /* 0x000fc800078e0006 */
[----:B------:R-:W-:-:S04]  /*0280*/  IMAD R5, R5, 0xff, RZ ;  /* 0x000000ff05057824 */ /* 0x000fc800078e02ff */
[----:B------:R-:W-:-:S05]  /*0290*/  IMAD.HI.U32 R7, R2, R5, RZ ;  /* 0x0000000502077227 */ /* 0x000fca00078e00ff */
[----:B------:R-:W-:-:S05]  /*02a0*/  IADD3 R2, PT, PT, -R7, RZ, RZ ;  /* 0x000000ff07027210 */ /* 0x000fca0007ffe1ff */
[----:B------:R-:W-:-:S05]  /*02b0*/  IMAD R5, R8, R2, R5 ;  /* 0x0000000208057224 */ /* 0x000fca00078e0205 */
[----:B------:R-:W-:-:S13]  /*02c0*/  ISETP.GE.U32.AND P2, PT, R5, R8, PT ;  /* 0x000000080500720c */ /* 0x000fda0003f46070 */
[----:B------:R-:W-:Y:S01]  /*02d0*/  @P2 IADD3 R5, PT, PT, -R8, R5, RZ ;  /* 0x0000000508052210 */ /* 0x000fe20007ffe1ff */
[----:B------:R-:W-:Y:S01]  /*02e0*/  @P2 VIADD R7, R7, 0x1 ;  /* 0x0000000107072836 */ /* 0x000fe20000000000 */
[----:B------:R-:W-:Y:S02]  /*02f0*/  IADD3 R2, P2, PT, R0, UR10, RZ ;  /* 0x0000000a00027c10 */ /* 0x000fe4000ff5e0ff */
[----:B------:R-:W-:Y:S02]  /*0300*/  ISETP.GE.U32.AND P1, PT, R5, R8, PT ;  /* 0x000000080500720c */ /* 0x000fe40003f26070 */
[----:B------:R-:W-:-:S11]  /*0310*/  IADD3.X R3, PT, PT, RZ, UR11, RZ, P2, !PT ;  /* 0x0000000bff037c10 */ /* 0x000fd600097fe4ff */
[----:B------:R-:W-:Y:S02]  /*0320*/  @P1 IADD3 R7, PT, PT, R7, 0x1, RZ ;  /* 0x0000000107071810 */ /* 0x000fe40007ffe0ff */
[----:B------:R-:W-:-:S05]  /*0330*/  @!P0 LOP3.LUT R7, RZ, R8, RZ, 0x33, !PT ;  /* 0x00000008ff078212 */ /* 0x000fca00078e33ff */
[----:B------:R-:W-:Y:S01]  /*0340*/  STG.E.U8 desc[UR4][R2.64], R7 ;  /* 0x0000000702007986 */ /* 0x000fe2000c101104 */
[----:B------:R-:W-:Y:S05]  /*0350*/  EXIT ;  /* 0x000000000000794d */ /* 0x000fea0003800000 */
.L_x_0:
[----:B------:R-:W-:-:S00]  /*0360*/  BRA `(.L_x_0) ;  /* 0xfffffffc00fc7947 */ /* 0x000fc0000383ffff */
[----:B------:R-:W-:-:S00]  /*0370*/  NOP ;  /* 0x0000000000007918 */ /* 0x000fc00000000000 */
        /* <DEDUP_REMOVED lines=8> */
.L_x_6:


//--------------------- .text._Z14calculate_cdfsPjPij --------------------------
	.section	.text._Z14calculate_cdfsPjPij,"ax",@progbits
	.align	128
        .global         _Z14calculate_cdfsPjPij
        .type           _Z14calculate_cdfsPjPij,@function
        .size           _Z14calculate_cdfsPjPij,(.L_x_7 - _Z14calculate_cdfsPjPij)
        .other          _Z14calculate_cdfsPjPij,@"STO_CUDA_ENTRY STV_DEFAULT"
_Z14calculate_cdfsPjPij:
.text._Z14calculate_cdfsPjPij:
[----:B------:R-:W-:Y:S01]  /*0000*/  LDC R1, c[0x0][0x37c] ;  /* 0x0000df00ff017b82 */ /* 0x000fe20000000800 */
[----:B------:R-:W0:Y:S07]  /*0010*/  S2R R0, SR_TID.X ;  /* 0x0000000000007919 */ /* 0x000e2e0000002100 */
[----:B------:R-:W0:Y:S01]  /*0020*/  S2UR UR4, SR_CTAID.X ;  /* 0x00000000000479c3 */ /* 0x000e220000002500 */
[----:B------:R-:W1:Y:S01]  /*0030*/  LDCU UR5, c[0x0][0x390] ;  /* 0x00007200ff0577ac */ /* 0x000e620008000800 */
[----:B------:R-:W2:Y:S06]  /*0040*/  LDCU.128 UR8, c[0x0][0x380] ;  /* 0x00007000ff0877ac */ /* 0x000eac0008000c00 */
[----:B------:R-:W0:Y:S01]  /*0050*/  LDC R3, c[0x0][0x360] ;  /* 0x0000d800ff037b82 */ /* 0x000e220000000800 */
[----:B------:R-:W3:Y:S01]  /*0060*/  LDCU.64 UR6, c[0x0][0x358] ;  /* 0x00006b00ff0677ac */ /* 0x000ee20008000a00 */
[----:B-1----:R-:W-:Y:S01]  /*0070*/  UISETP.NE.AND UP0, UPT, UR5, URZ, UPT ;  /* 0x000000ff0500728c */ /* 0x002fe2000bf05270 */
[----:B0-----:R-:W-:-:S04]  /*0080*/  IMAD R0, R3, UR4, R0 ;  /* 0x0000000403007c24 */ /* 0x001fc8000f8e0200 */
[----:B------:R-:W-:-:S04]  /*0090*/  IMAD.SHL.U32 R2, R0, 0x100, RZ ;  /* 0x0000010000027824 */ /* 0x000fc800078e00ff */
[----:B------:R-:W-:-:S03]  /*00a0*/  IMAD.WIDE.U32 R2, R2, 0x4, RZ ;  /* 0x0000000402027825 */ /* 0x000fc600078e00ff */
[----:B--2---:R-:W-:-:S04]  /*00b0*/  IADD3 R4, P0, PT, R2, UR8, RZ ;  /* 0x0000000802047c10 */ /* 0x004fc8000ff1e0ff */
[----:B------:R-:W-:Y:S01]  /*00c0*/  IADD3.X R5, PT, PT, R3, UR9, RZ, P0, !PT ;  /* 0x0000000903057c10 */ /* 0x000fe200087fe4ff */
[----:B---3--:R-:W-:Y:S08]  /*00d0*/  BRA.U !UP0, `(.L_x_1) ;  /* 0x0000000108f87547 */ /* 0x008ff0000b800000 */
[----:B------:R-:W0:Y:S01]  /*00e0*/  LDC.64 R6, c[0x0][0x380] ;  /* 0x0000e000ff067b82 */ /* 0x000e220000000a00 */
[----:B------:R-:W-:Y:S01]  /*00f0*/  IMAD.SHL.U32 R9, R0, 0x100, RZ ;  /* 0x0000010000097824 */ /* 0x000fe200078e00ff */
[----:B------:R-:W-:-:S03]  /*0100*/  UMOV UR4, URZ ;  /* 0x000000ff00047c82 */ /* 0x000fc60008000000 */
[----:B0-----:R-:W-:-:S03]  /*0110*/  IMAD.WIDE.U32 R6, R9, 0x4, R6 ;  /* 0x0000000409067825 */ /* 0x001fc600078e0006 */
[----:B------:R-:W-:-:S04]  /*0120*/  IADD3 R0, P0, PT, R6, 0x20, RZ ;  /* 0x0000002006007810 */ /* 0x000fc80007f1e0ff */
[----:B------:R-:W-:-:S09]  /*0130*/  IADD3.X R9, PT, PT, RZ, R7, RZ, P0, !PT ;  /* 0x00000007ff097210 */ /* 0x000fd200007fe4ff */
.L_x_2:
[----:B0-----:R-:W-:Y:S01]  /*0140*/  IMAD.MOV.U32 R6, RZ, RZ, R0 ;  /* 0x000000ffff067224 */ /* 0x001fe200078e0000 */
[----:B------:R-:W0:Y:S01]  /*0150*/  LDC R23, c[0x0][0x390] ;  /* 0x0000e400ff177b82 */ /* 0x000e220000000800 */
[----:B------:R-:W-:-:S05]  /*0160*/  IMAD.MOV.U32 R7, RZ, RZ, R9 ;  /* 0x000000ffff077224 */ /* 0x000fca00078e0009 */
[----:B------:R-:W0:Y:S04]  /*0170*/  LDG.E R0, desc[UR6][R6.64+-0x20] ;  /* 0xffffe00606007981 */ /* 0x000e28000c1e1900 */
[----:B------:R-:W2:Y:S04]  /*0180*/  LDG.E R8, desc[UR6][R6.64+-0x1c] ;  /* 0xffffe40606087981 */ /* 0x000ea8000c1e1900 */
[----:B------:R-:W3:Y:S04]  /*0190*/  LDG.E R10, desc[UR6][R6.64+-0x14] ;  /* 0xffffec06060a7981 */ /* 0x000ee8000c1e1900 */
[----:B------:R-:W4:Y:S04]  /*01a0*/  LDG.E R11, desc[UR6][R6.64+-0x10] ;  /* 0xfffff006060b7981 */ /* 0x000f28000c1e1900 */
[----:B------:R-:W5:Y:S04]  /*01b0*/  LDG.E R12, desc[UR6][R6.64+-0xc] ;  /* 0xfffff406060c7981 */ /* 0x000f68000c1e1900 */
        /* <DEDUP_REMOVED lines=10> */
[----:B------:R-:W5:Y:S01]  /*0260*/  LDG.E R16, desc[UR6][R6.64+0x4] ;  /* 0x0000040606107981 */ /* 0x000f62000c1e1900 */
[----:B------:R-:W-:-:S04]  /*0270*/  UIADD3 UR4, UPT, UPT, UR4, 0x10, URZ ;  /* 0x0000001004047890 */ /* 0x000fc8000fffe0ff */
[----:B------:R-:W-:Y:S01]  /*0280*/  UISETP.NE.AND UP0, UPT, UR4, 0x100, UPT ;  /* 0x000001000400788c */ /* 0x000fe2000bf05270 */
[-C--:B0-----:R-:W-:Y:S02]  /*0290*/  ISETP.GT.U32.AND P2, PT, R0, R23.reuse, PT ;  /* 0x000000170000720c */ /* 0x081fe40003f44070 */
[-C--:B--2---:R-:W-:Y:S02]  /*02a0*/  ISETP.GT.U32.AND P1, PT, R8, R23.reuse, PT ;  /* 0x000000170800720c */ /* 0x084fe40003f24070 */
[-C--:B---3--:R-:W-:Y:S02]  /*02b0*/  ISETP.GT.U32.AND P4, PT, R10, R23.reuse, PT ;  /* 0x000000170a00720c */ /* 0x088fe40003f84070 */
[----:B----4-:R-:W-:-:S07]  /*02c0*/  ISETP.GT.U32.AND P6, PT, R11, R23, PT ;  /* 0x000000170b00720c */ /* 0x010fce0003fc4070 */
[----:B------:R0:W-:Y:S01]  /*02d0*/  @P2 STG.E desc[UR6][R6.64+-0x20], R23 ;  /* 0xffffe01706002986 */ /* 0x0001e2000c101906 */
[----:B-----5:R-:W-:-:S03]  /*02e0*/  ISETP.GT.U32.AND P5, PT, R12, R23, PT ;  /* 0x000000170c00720c */ /* 0x020fc60003fa4070 */
[----:B------:R0:W-:Y:S01]  /*02f0*/  @P1 STG.E desc[UR6][R6.64+-0x1c], R23 ;  /* 0xffffe41706001986 */ /* 0x0001e2000c101906 */
[-C--:B------:R-:W-:Y:S02]  /*0300*/  ISETP.GT.U32.AND P3, PT, R13, R23.reuse, PT ;  /* 0x000000170d00720c */ /* 0x080fe40003f64070 */
[-C--:B------:R-:W-:Y:S02]  /*0310*/  ISETP.GT.U32.AND P2, PT, R14, R23.reuse, PT ;  /* 0x000000170e00720c */ /* 0x080fe40003f44070 */
[-C--:B------:R-:W-:Y:S01]  /*0320*/  ISETP.GT.U32.AND P1, PT, R15, R23.reuse, PT ;  /* 0x000000170f00720c */ /* 0x080fe20003f24070 */
[----:B------:R0:W-:Y:S01]  /*0330*/  @P4 STG.E desc[UR6][R6.64+-0x14], R23 ;  /* 0xffffec1706004986 */ /* 0x0001e2000c101906 */
[----:B------:R-:W-:-:S03]  /*0340*/  ISETP.GT.U32.AND P4, PT, R17, R23, PT ;  /* 0x000000171100720c */ /* 0x000fc60003f84070 */
        /* <DEDUP_REMOVED lines=9> */
[-C--:B------:R-:W-:Y:S02]  /*03e0*/  ISETP.GT.U32.AND P1, PT, R22, R23.reuse, PT ;  /* 0x000000171600720c */ /* 0x080fe40003f24070 */
[-C--:B------:R-:W-:Y:S01]  /*03f0*/  ISETP.GT.U32.AND P0, PT, R9, R23.reuse, PT ;  /* 0x000000170900720c */ /* 0x080fe20003f04070 */
[----:B------:R0:W-:Y:S04]  /*0400*/  @P4 STG.E desc[UR6][R6.64+0x8], R23 ;  /* 0x0000081706004986 */ /* 0x0001e8000c101906 */
[----:B------:R0:W-:Y:S04]  /*0410*/  @P6 STG.E desc[UR6][R6.64+0xc], R23 ;  /* 0x00000c1706006986 */ /* 0x0001e8000c101906 */
[----:B------:R0:W-:Y:S04]  /*0420*/  @P5 STG.E desc[UR6][R6.64+0x10], R23 ;  /* 0x0000101706005986 */ /* 0x0001e8000c101906 */
[----:B------:R0:W-:Y:S04]  /*0430*/  @P3 STG.E desc[UR6][R6.64+0x14], R23 ;  /* 0x0000141706003986 */ /* 0x0001e8000c101906 */
[----:B------:R0:W-:Y:S04]  /*0440*/  @P2 STG.E desc[UR6][R6.64+0x18], R23 ;  /* 0x0000181706002986 */ /* 0x0001e8000c101906 */
[----:B------:R0:W-:Y:S04]  /*0450*/  @P1 STG.E desc[UR6][R6.64+0x1c], R23 ;  /* 0x00001c1706001986 */ /* 0x0001e8000c101906 */
[----:B------:R0:W-:Y:S01]  /*0460*/  @P0 STG.E desc[UR6][R6.64+-0x18], R23 ;  /* 0xffffe81706000986 */ /* 0x0001e2000c101906 */
[----:B------:R-:W-:-:S13]  /*0470*/  ISETP.GT.U32.AND P0, PT, R16, R23, PT ;  /* 0x000000171000720c */ /* 0x000fda0003f04070 */
[----:B------:R0:W-:Y:S01]  /*0480*/  @P0 STG.E desc[UR6][R6.64+0x4], R23 ;  /* 0x0000041706000986 */ /* 0x0001e2000c101906 */
[----:B------:R-:W-:-:S04]  /*0490*/  IADD3 R0, P0, PT, R6, 0x40, RZ ;  /* 0x0000004006007810 */ /* 0x000fc80007f1e0ff */
[----:B------:R-:W-:Y:S01]  /*04a0*/  IADD3.X R9, PT, PT, RZ, R7, RZ, P0, !PT ;  /* 0x00000007ff097210 */ /* 0x000fe200007fe4ff */
[----:B------:R-:W-:Y:S08]  /*04b0*/  BRA.U UP0, `(.L_x_2) ;  /* 0xfffffffd00207547 */ /* 0x000ff0000b83ffff */
.L_x_1:
[----:B------:R-:W2:Y:S01]  /*04c0*/  LDG.E R5, desc[UR6][R4.64] ;  /* 0x0000000604057981 */ /* 0x000ea2000c1e1900 */
[C---:B------:R-:W-:Y:S02]  /*04d0*/  LOP3.LUT R0, R2.reuse, 0x8, RZ, 0xfc, !PT ;  /* 0x0000000802007812 */ /* 0x040fe400078efcff */
[----:B------:R-:W-:Y:S02]  /*04e0*/  IADD3 R8, P0, PT, R2, UR10, RZ ;  /* 0x0000000a02087c10 */ /* 0x000fe4000ff1e0ff */
[C---:B0-----:R-:W-:Y:S02]  /*04f0*/  IADD3 R6, P1, PT, R0.reuse, UR8, RZ ;  /* 0x0000000800067c10 */ /* 0x041fe4000ff3e0ff */
[----:B------:R-:W-:Y:S02]  /*0500*/  IADD3 R2, P2, PT, R0, UR10, RZ ;  /* 0x0000000a00027c10 */ /* 0x000fe4000ff5e0ff */
[C---:B------:R-:W-:Y:S02]  /*0510*/  IADD3.X R9, PT, PT, R3.reuse, UR11, RZ, P0, !PT ;  /* 0x0000000b03097c10 */ /* 0x040fe400087fe4ff */
[----:B------:R-:W-:-:S02]  /*0520*/  IADD3.X R7, PT, PT, R3, UR9, RZ, P1, !PT ;  /* 0x0000000903077c10 */ /* 0x000fc40008ffe4ff */
[----:B------:R-:W-:Y:S01]  /*0530*/  IADD3.X R3, PT, PT, R3, UR11, RZ, P2, !PT ;  /* 0x0000000b03037c10 */ /* 0x000fe200097fe4ff */
[----:B--2---:R0:W-:Y:S04]  /*0540*/  STG.E desc[UR6][R8.64], R5 ;  /* 0x0000000508007986 */ /* 0x0041e8000c101906 */
[----:B------:R-:W2:Y:S04]  /*0550*/  LDG.E R0, desc[UR6][R6.64+-0x4] ;  /* 0xfffffc0606007981 */ /* 0x000ea8000c1e1900 */
[----:B------:R-:W2:Y:S02]  /*0560*/  LDG.E R11, desc[UR6][R2.64+-0x8] ;  /* 0xfffff806020b7981 */ /* 0x000ea4000c1e1900 */
[----:B--2---:R-:W-:-:S05]  /*0570*/  IMAD.IADD R11, R0, 0x1, R11 ;  /* 0x00000001000b7824 */ /* 0x004fca00078e020b */
[----:B------:R1:W-:Y:S04]  /*0580*/  STG.E desc[UR6][R2.64+-0x4], R11 ;  /* 0xfffffc0b02007986 */ /* 0x0003e8000c101906 */
[----:B------:R-:W2:Y:S02]  /*0590*/  LDG.E R0, desc[UR6][R6.64] ;  /* 0x0000000606007981 */ /* 0x000ea4000c1e1900 */
[----:B--2---:R-:W-:-:S05]  /*05a0*/  IMAD.IADD R13, R11, 0x1, R0 ;  /* 0x000000010b0d7824 */ /* 0x004fca00078e0200 */
[----:B------:R2:W-:Y:S04]  /*05b0*/  STG.E desc[UR6][R2.64], R13 ;  /* 0x0000000d02007986 */ /* 0x0005e8000c101906 */
[----:B------:R-:W3:Y:S02]  /*05c0*/  LDG.E R0, desc[UR6][R6.64+0x4] ;  /* 0x0000040606007981 */ /* 0x000ee4000c1e1900 */
[----:B---3--:R-:W-:-:S05]  /*05d0*/  IADD3 R15, PT, PT, R13, R0, RZ ;  /* 0x000000000d0f7210 */ /* 0x008fca0007ffe0ff */
[----:B------:R-:W-:Y:S04]  /*05e0*/  STG.E desc[UR6][R2.64+0x4], R15 ;  /* 0x0000040f02007986 */ /* 0x000fe8000c101906 */
[----:B------:R-:W0:Y:S02]  /*05f0*/  LDG.E R0, desc[UR6][R6.64+0x8] ;  /* 0x0000080606007981 */ /* 0x000e24000c1e1900 */
[----:B0-----:R-:W-:-:S05]  /*0600*/  IMAD.IADD R5, R15, 0x1, R0 ;  /* 0x000000010f057824 */ /* 0x001fca00078e0200 */
[----:B------:R0:W-:Y:S04]  /*0610*/  STG.E desc[UR6][R2.64+0x8], R5 ;  /* 0x0000080502007986 */ /* 0x0001e8000c101906 */
[----:B------:R-:W3:Y:S02]  /*0620*/  LDG.E R0, desc[UR6][R6.64+0xc] ;  /* 0x00000c0606007981 */ /* 0x000ee4000c1e1900 */
[----:B---3--:R-:W-:-:S05]  /*0630*/  IMAD.IADD R9, R0, 0x1, R5 ;  /* 0x0000000100097824 */ /* 0x008fca00078e0205 */
[----:B------:R3:W-:Y:S04]  /*0640*/  STG.E desc[UR6][R2.64+0xc], R9 ;  /* 0x00000c0902007986 */ /* 0x0007e8000c101906 */
[----:B------:R-:W1:Y:S02]  /*0650*/  LDG.E R0, desc[UR6][R6.64+0x10] ;  /* 0x0000100606007981 */ /* 0x000e64000c1e1900 */
[----:B-1----:R-:W-:-:S05]  /*0660*/  IADD3 R11, PT, PT, R9, R0, RZ ;  /* 0x00000000090b7210 */ /* 0x002fca0007ffe0ff */
[----:B------:R1:W-:Y:S04]  /*0670*/  STG.E desc[UR6][R2.64+0x10], R11 ;  /* 0x0000100b02007986 */ /* 0x0003e8000c101906 */
[----:B------:R-:W2:Y:S02]  /*0680*/  LDG.E R0, desc[UR6][R6.64+0x14] ;  /* 0x0000140606007981 */ /* 0x000ea4000c1e1900 */
[----:B--2---:R-:W-:-:S05]  /*0690*/  IMAD.IADD R13, R11, 0x1, R0 ;  /* 0x000000010b0d7824 */ /* 0x004fca00078e0200 */
[----:B------:R2:W-:Y:S04]  /*06a0*/  STG.E desc[UR6][R2.64+0x14], R13 ;  /* 0x0000140d02007986 */ /* 0x0005e8000c101906 */
[----:B------:R-:W0:Y:S02]  /*06b0*/  LDG.E R0, desc[UR6][R6.64+0x18] ;  /* 0x0000180606007981 */ /* 0x000e24000c1e1900 */
[----:B0-----:R-:W-:-:S05]  /*06c0*/  IMAD.IADD R5, R13, 0x1, R0 ;  /* 0x000000010d057824 */ /* 0x001fca00078e0200 */
[----:B------:R0:W-:Y:S04]  /*06d0*/  STG.E desc[UR6][R2.64+0x18], R5 ;  /* 0x0000180502007986 */ /* 0x0001e8000c101906 */
[----:B------:R-:W3:Y:S02]  /*06e0*/  LDG.E R0, desc[UR6][R6.64+0x1c] ;  /* 0x00001c0606007981 */ /* 0x000ee4000c1e1900 */
[----:B---3--:R-:W-:-:S05]  /*06f0*/  IADD3 R9, PT, PT, R0, R5, RZ ;  /* 0x0000000500097210 */ /* 0x008fca0007ffe0ff */
[----:B------:R-:W-:Y:S04]  /*0700*/  STG.E desc[UR6][R2.64+0x1c], R9 ;  /* 0x00001c0902007986 */ /* 0x000fe8000c101906 */
[----:B------:R-:W1:Y:S02]  /*0710*/  LDG.E R0, desc[UR6][R6.64+0x20] ;  /* 0x0000200606007981 */ /* 0x000e64000c1e1900 */
[----:B-1----:R-:W-:-:S05]  /*0720*/  IMAD.IADD R11, R9, 0x1, R0 ;  /* 0x00000001090b7824 */ /* 0x002fca00078e0200 */
[----:B------:R1:W-:Y:S04]  /*0730*/  STG.E desc[UR6][R2.64+0x20], R11 ;  /* 0x0000200b02007986 */ /* 0x0003e8000c101906 */
[----:B------:R-:W2:Y:S02]  /*0740*/  LDG.E R0, desc[UR6][R6.64+0x24] ;  /* 0x0000240606007981 */ /* 0x000ea4000c1e1900 */
[----:B--2---:R-:W-:-:S05]  /*0750*/  IMAD.IADD R13, R11, 0x1, R0 ;  /* 0x000000010b0d7824 */ /* 0x004fca00078e0200 */
[----:B------:R2:W-:Y:S04]  /*0760*/  STG.E desc[UR6][R2.64+0x24], R13 ;  /* 0x0000240d02007986 */ /* 0x0005e8000c101906 */
[----:B------:R-:W0:Y:S02]  /*0770*/  LDG.E R0, desc[UR6][R6.64+0x28] ;  /* 0x0000280606007981 */ /* 0x000e24000c1e1900 */
[----:B0-----:R-:W-:-:S05]  /*0780*/  IADD3 R5, PT, PT, R13, R0, RZ ;  /* 0x000000000d057210 */ /* 0x001fca0007ffe0ff */
[----:B------:R2:W-:Y:S04]  /*0790*/  STG.E desc[UR6][R2.64+0x28], R5 ;  /* 0x0000280502007986 */ /* 0x0005e8000c101906 */
[----:B------:R-:W3:Y:S02]  /*07a0*/  LDG.E R0, desc[UR6][R6.64+0x2c] ;  /* 0x00002c0606007981 */ /* 0x000ee4000c1e1900 */
[----:B---3--:R-:W-:-:S05]  /*07b0*/  IMAD.IADD R15, R0, 0x1, R5 ;  /* 0x00000001000f7824 */ /* 0x008fca00078e0205 */
[----:B------:R2:W-:Y:S04]  /*07c0*/  STG.E desc[UR6][R2.64+0x2c], R15 ;  /* 0x00002c0f02007986 */ /* 0x0005e8000c101906 */
[----:B------:R-:W1:Y:S02]  /*07d0*/  LDG.E R0, desc[UR6][R6.64+0x30] ;  /* 0x0000300606007981 */ /* 0x000e64000c1e1900 */
[----:B-1----:R-:W-:-:S05]  /*07e0*/  IMAD.IADD R11, R15, 0x1, R0 ;  /* 0x000000010f0b7824 */ /* 0x002fca00078e0200 */
[----:B------:R2:W-:Y:S04]  /*07f0*/  STG.E desc[UR6][R2.64+0x30], R11 ;  /* 0x0000300b02007986 */ /* 0x0005e8000c101906 */
[----:B------:R-:W3:Y:S01]  /*0800*/  LDG.E R0, desc[UR6][R6.64+0x34] ;  /* 0x0000340606007981 */ /* 0x000ee2000c1e1900 */
[----:B------:R-:W-:Y:S01]  /*0810*/  IADD3 R8, P1, PT, R2, 0x30, RZ ;  /* 0x0000003002087810 */ /* 0x000fe20007f3e0ff */
[----:B------:R-:W-:-:S04]  /*0820*/  UMOV UR4, 0xc ;  /* 0x0000000c00047882 */ /* 0x000fc80000000000 */
[----:B------:R-:W-:Y:S01]  /*0830*/  IMAD.X R17, RZ, RZ, R3, P1 ;  /* 0x000000ffff117224 */ /* 0x000fe200008e0603 */
[----:B---3--:R-:W-:Y:S02]  /*0840*/  IADD3 R9, PT, PT, R11, R0, RZ ;  /* 0x000000000b097210 */ /* 0x008fe40007ffe0ff */
[----:B------:R-:W-:-:S03]  /*0850*/  IADD3 R0, P0, PT, R6, 0x30, RZ ;  /* 0x0000003006007810 */ /* 0x000fc60007f1e0ff */
[----:B------:R2:W-:Y:S02]  /*0860*/  STG.E desc[UR6][R2.64+0x34], R9 ;  /* 0x0000340902007986 */ /* 0x0005e4000c101906 */
[----:B------:R-:W-:-:S08]  /*0870*/  IMAD.X R19, RZ, RZ, R7, P0 ;  /* 0x000000ffff137224 */ /* 0x000fd000000e0607 */
.L_x_3:
[----:B--2---:R-:W-:Y:S01]  /*0880*/  MOV R2, R0 ;  /* 0x0000000000027202 */ /* 0x004fe20000000f00 */
[----:B------:R-:W-:-:S05]  /*0890*/  IMAD.MOV.U32 R3, RZ, RZ, R19 ;  /* 0x000000ffff037224 */ /* 0x000fca00078e0013 */
[----:B------:R-:W2:Y:S01]  /*08a0*/  LDG.E R0, desc[UR6][R2.64+0x8] ;  /* 0x0000080602007981 */ /* 0x000ea2000c1e1900 */
[----:B-1----:R-:W-:Y:S01]  /*08b0*/  MOV R4, R8 ;  /* 0x0000000800047202 */ /* 0x002fe20000000f00 */
[----:B------:R-:W-:Y:S02]  /*08c0*/  IMAD.MOV.U32 R5, RZ, RZ, R17 ;  /* 0x000000ffff057224 */ /* 0x000fe400078e0011 */
[----:B--2---:R-:W-:-:S05]  /*08d0*/  IMAD.IADD R9, R0, 0x1, R9 ;  /* 0x0000000100097824 */ /* 0x004fca00078e0209 */
[----:B------:R0:W-:Y:S04]  /*08e0*/  STG.E desc[UR6][R4.64+0x8], R9 ;  /* 0x0000080904007986 */ /* 0x0001e8000c101906 */
[----:B------:R-:W2:Y:S02]  /*08f0*/  LDG.E R0, desc[UR6][R2.64+0xc] ;  /* 0x00000c0602007981 */ /* 0x000ea4000c1e1900 */
[----:B--2---:R-:W-:-:S05]  /*0900*/  IMAD.IADD R7, R0, 0x1, R9 ;  /* 0x0000000100077824 */ /* 0x004fca00078e0209 */
[----:B------:R1:W-:Y:S04]  /*0910*/  STG.E desc[UR6][R4.64+0xc], R7 ;  /* 0x00000c0704007986 */ /* 0x0003e8000c101906 */
[----:B------:R-:W2:Y:S02]  /*0920*/  LDG.E R0, desc[UR6][R2.64+0x10] ;  /* 0x0000100602007981 */ /* 0x000ea4000c1e1900 */
[----:B--2---:R-:W-:-:S05]  /*0930*/  IADD3 R11, PT, PT, R7, R0, RZ ;  /* 0x00000000070b7210 */ /* 0x004fca0007ffe0ff */
[----:B------:R2:W-:Y:S04]  /*0940*/  STG.E desc[UR6][R4.64+0x10], R11 ;  /* 0x0000100b04007986 */ /* 0x0005e8000c101906 */
[----:B------:R-:W3:Y:S02]  /*0950*/  LDG.E R0, desc[UR6][R2.64+0x14] ;  /* 0x0000140602007981 */ /* 0x000ee4000c1e1900 */
[----:B---3--:R-:W-:-:S05]  /*0960*/  IMAD.IADD R13, R11, 0x1, R0 ;  /* 0x000000010b0d7824 */ /* 0x008fca00078e0200 */
[----:B------:R3:W-:Y:S04]  /*0970*/  STG.E desc[UR6][R4.64+0x14], R13 ;  /* 0x0000140d04007986 */ /* 0x0007e8000c101906 */
[----:B------:R-:W0:Y:S02]  /*0980*/  LDG.E R0, desc[UR6][R2.64+0x18] ;  /* 0x0000180602007981 */ /* 0x000e24000c1e1900 */
[----:B0-----:R-:W-:-:S05]  /*0990*/  IMAD.IADD R9, R13, 0x1, R0 ;  /* 0x000000010d097824 */ /* 0x001fca00078e0200 */
[----:B------:R0:W-:Y:S04]  /*09a0*/  STG.E desc[UR6][R4.64+0x18], R9 ;  /* 0x0000180904007986 */ /* 0x0001e8000c101906 */
[----:B------:R-:W1:Y:S02]  /*09b0*/  LDG.E R0, desc[UR6][R2.64+0x1c] ;  /* 0x00001c0602007981 */ /* 0x000e64000c1e1900 */
[----:B-1----:R-:W-:-:S05]  /*09c0*/  IADD3 R7, PT, PT, R0, R9, RZ ;  /* 0x0000000900077210 */ /* 0x002fca0007ffe0ff */
[----:B------:R1:W-:Y:S04]  /*09d0*/  STG.E desc[UR6][R4.64+0x1c], R7 ;  /* 0x00001c0704007986 */ /* 0x0003e8000c101906 */
[----:B------:R-:W2:Y:S02]  /*09e0*/  LDG.E R0, desc[UR6][R2.64+0x20] ;  /* 0x0000200602007981 */ /* 0x000ea4000c1e1900 */
[----:B--2---:R-:W-:-:S05]  /*09f0*/  IMAD.IADD R11, R7, 0x1, R0 ;  /* 0x00000001070b7824 */ /* 0x004fca00078e0200 */
[----:B------:R2:W-:Y:S04]  /*0a00*/  STG.E desc[UR6][R4.64+0x20], R11 ;  /* 0x0000200b04007986 */ /* 0x0005e8000c101906 */
[----:B------:R-:W3:Y:S02]  /*0a10*/  LDG.E R0, desc[UR6][R2.64+0x24] ;  /* 0x0000240602007981 */ /* 0x000ee4000c1e1900 */
[----:B---3--:R-:W-:-:S05]  /*0a20*/  IMAD.IADD R13, R11, 0x1, R0 ;  /* 0x000000010b0d7824 */ /* 0x008fca00078e0200 */
[----:B------:R3:W-:Y:S04]  /*0a30*/  STG.E desc[UR6][R4.64+0x24], R13 ;  /* 0x0000240d04007986 */ /* 0x0007e8000c101906 */
[----:B------:R-:W0:Y:S02]  /*0a40*/  LDG.E R0, desc[UR6][R2.64+0x28] ;  /* 0x0000280602007981 */ /* 0x000e24000c1e1900 */
[----:B0-----:R-:W-:-:S05]  /*0a50*/  IADD3 R9, PT, PT, R13, R0, RZ ;  /* 0x000000000d097210 */ /* 0x001fca0007ffe0ff */
[----:B------:R0:W-:Y:S04]  /*0a60*/  STG.E desc[UR6][R4.64+0x28], R9 ;  /* 0x0000280904007986 */ /* 0x0001e8000c101906 */
[----:B------:R-:W1:Y:S02]  /*0a70*/  LDG.E R0, desc[UR6][R2.64+0x2c] ;  /* 0x00002c0602007981 */ /* 0x000e64000c1e1900 */
[----:B-1----:R-:W-:-:S05]  /*0a80*/  IMAD.IADD R7, R0, 0x1, R9 ;  /* 0x0000000100077824 */ /* 0x002fca00078e0209 */
[----:B------:R1:W-:Y:S04]  /*0a90*/  STG.E desc[UR6][R4.64+0x2c], R7 ;  /* 0x00002c0704007986 */ /* 0x0003e8000c101906 */
[----:B------:R-:W2:Y:S02]  /*0aa0*/  LDG.E R0, desc[UR6][R2.64+0x30] ;  /* 0x0000300602007981 */ /* 0x000ea4000c1e1900 */
[----:B--2---:R-:W-:-:S05]  /*0ab0*/  IMAD.IADD R11, R7, 0x1, R0 ;  /* 0x00000001070b7824 */ /* 0x004fca00078e0200 */
[----:B------:R2:W-:Y:S04]  /*0ac0*/  STG.E desc[UR6][R4.64+0x30], R11 ;  /* 0x0000300b04007986 */ /* 0x0005e8000c101906 */
[----:B------:R-:W3:Y:S02]  /*0ad0*/  LDG.E R0, desc[UR6][R2.64+0x34] ;  /* 0x0000340602007981 */ /* 0x000ee4000c1e1900 */
[----:B---3--:R-:W-:-:S05]  /*0ae0*/  IADD3 R13, PT, PT, R11, R0, RZ ;  /* 0x000000000b0d7210 */ /* 0x008fca0007ffe0ff */
[----:B------:R3:W-:Y:S04]  /*0af0*/  STG.E desc[UR6][R4.64+0x34], R13 ;  /* 0x0000340d04007986 */ /* 0x0007e8000c101906 */
[----:B------:R-:W0:Y:S02]  /*0b00*/  LDG.E R0, desc[UR6][R2.64+0x38] ;  /* 0x0000380602007981 */ /* 0x000e24000c1e1900 */
[----:B0-----:R-:W-:-:S05]  /*0b10*/  IMAD.IADD R9, R13, 0x1, R0 ;  /* 0x000000010d097824 */ /* 0x001fca00078e0200 */
[----:B------:R0:W-:Y:S04]  /*0b20*/  STG.E desc[UR6][R4.64+0x38], R9 ;  /* 0x0000380904007986 */ /* 0x0001e8000c101906 */
[----:B------:R-:W1:Y:S02]  /*0b30*/  LDG.E R0, desc[UR6][R2.64+0x3c] ;  /* 0x00003c0602007981 */ /* 0x000e64000c1e1900 */
[----:B-1----:R-:W-:-:S05]  /*0b40*/  IMAD.IADD R7, R0, 0x1, R9 ;  /* 0x0000000100077824 */ /* 0x002fca00078e0209 */
        /* <DEDUP_REMOVED lines=81> */
[----:B------:R-:W-:Y:S04]  /*1060*/  STG.E desc[UR6][R4.64+0xa8], R9 ;  /* 0x0000a80904007986 */ /* 0x000fe8000c101906 */
[----:B------:R-:W4:Y:S02]  /*1070*/  LDG.E R0, desc[UR6][R2.64+0xac] ;  /* 0x0000ac0602007981 */ /* 0x000f24000c1e1900 */
[----:B----4-:R-:W-:-:S05]  /*1080*/  IADD3 R15, PT, PT, R0, R9, RZ ;  /* 0x00000009000f7210 */ /* 0x010fca0007ffe0ff */
[----:B------:R-:W-:Y:S04]  /*1090*/  STG.E desc[UR6][R4.64+0xac], R15 ;  /* 0x0000ac0f04007986 */ /* 0x000fe8000c101906 */
[----:B------:R-:W4:Y:S02]  /*10a0*/  LDG.E R0, desc[UR6][R2.64+0xb0] ;  /* 0x0000b00602007981 */ /* 0x000f24000c1e1900 */
[----:B----4-:R-:W-:-:S05]  /*10b0*/  IMAD.IADD R17, R15, 0x1, R0 ;  /* 0x000000010f117824 */ /* 0x010fca00078e0200 */
[----:B------:R0:W-:Y:S04]  /*10c0*/  STG.E desc[UR6][R4.64+0xb0], R17 ;  /* 0x0000b01104007986 */ /* 0x0001e8000c101906 */
[----:B------:R-:W4:Y:S02]  /*10d0*/  LDG.E R0, desc[UR6][R2.64+0xb4] ;  /* 0x0000b40602007981 */ /* 0x000f24000c1e1900 */
[----:B----4-:R-:W-:-:S05]  /*10e0*/  IMAD.IADD R19, R17, 0x1, R0 ;  /* 0x0000000111137824 */ /* 0x010fca00078e0200 */
        /* <DEDUP_REMOVED lines=10> */
[----:B------:R-:W2:Y:S01]  /*1190*/  LDG.E R0, desc[UR6][R2.64+0xc4] ;  /* 0x0000c40602007981 */ /* 0x000ea2000c1e1900 */
[----:B------:R-:W-:Y:S01]  /*11a0*/  UIADD3 UR4, UPT, UPT, UR4, 0x30, URZ ;  /* 0x0000003004047890 */ /* 0x000fe2000fffe0ff */
[----:B------:R-:W-:-:S03]  /*11b0*/  IADD3 R8, P1, PT, R4, 0xc0, RZ ;  /* 0x000000c004087810 */ /* 0x000fc60007f3e0ff */
[----:B------:R-:W-:Y:S01]  /*11c0*/  UISETP.NE.AND UP0, UPT, UR4, 0xfc, UPT ;  /* 0x000000fc0400788c */ /* 0x000fe2000bf05270 */
[----:B0-----:R-:W-:Y:S02]  /*11d0*/  IADD3.X R17, PT, PT, RZ, R5, RZ, P1, !PT ;  /* 0x00000005ff117210 */ /* 0x001fe40000ffe4ff */
[----:B--2---:R-:W-:Y:S02]  /*11e0*/  IADD3 R9, PT, PT, R13, R0, RZ ;  /* 0x000000000d097210 */ /* 0x004fe40007ffe0ff */
[----:B------:R-:W-:-:S03]  /*11f0*/  IADD3 R0, P0, PT, R2, 0xc0, RZ ;  /* 0x000000c002007810 */ /* 0x000fc60007f1e0ff */
[----:B------:R1:W-:Y:S02]  /*1200*/  STG.E desc[UR6][R4.64+0xc4], R9 ;  /* 0x0000c40904007986 */ /* 0x0003e4000c101906 */
[----:B----4-:R-:W-:Y:S01]  /*1210*/  IMAD.X R19, RZ, RZ, R3, P0 ;  /* 0x000000ffff137224 */ /* 0x010fe200000e0603 */
[----:B------:R-:W-:Y:S07]  /*1220*/  BRA.U UP0, `(.L_x_3) ;  /* 0xfffffff500947547 */ /* 0x000fee000b83ffff */
[----:B------:R-:W-:Y:S05]  /*1230*/  EXIT ;  /* 0x000000000000794d */ /* 0x000fea0003800000 */
.L_x_4:
        /* <DEDUP_REMOVED lines=12> */
.L_x_7:


//--------------------- .text._Z20calculate_histogramsPhPjjj --------------------------
	.section	.text._Z20calculate_histogramsPhPjjj,"ax",@progbits
	.align	128
        .global         _Z20calculate_histogramsPhPjjj
        .type           _Z20calculate_histogramsPhPjjj,@function
        .size           _Z20calculate_histogramsPhPjjj,(.L_x_8 - _Z20calculate_histogramsPhPjjj)
        .other          _Z20calculate_histogramsPhPjjj,@"STO_CUDA_ENTRY STV_DEFAULT"
_Z20calculate_histogramsPhPjjj:
.text._Z20calculate_histogramsPhPjjj:
[----:B------:R-:W-:Y:S01]  /*0000*/  LDC R1, c[0x0][0x37c] ;  /* 0x0000df00ff017b82 */ /* 0x000fe20000000800 */
[----:B------:R-:W0:Y:S07]  /*0010*/  S2R R3, SR_TID.X ;  /* 0x0000000000037919 */ /* 0x000e2e0000002100 */
[----:B------:R-:W0:Y:S01]  /*0020*/  LDC R0, c[0x0][0x370] ;  /* 0x0000dc00ff007b82 */ /* 0x000e220000000800 */
[----:B------:R-:W1:Y:S01]  /*0030*/  LDCU.64 UR4, c[0x0][0x390] ;  /* 0x00007200ff0477ac */ /* 0x000e620008000a00 */
[----:B------:R-:W0:Y:S01]  /*0040*/  S2R R2, SR_TID.Y ;  /* 0x0000000000027919 */ /* 0x000e220000002200 */
[----:B------:R-:W2:Y:S05]  /*0050*/  S2R R5, SR_CTAID.X ;  /* 0x0000000000057919 */ /* 0x000eaa0000002500 */
[----:B------:R-:W2:Y:S01]  /*0060*/  S2UR UR6, SR_CTAID.Y ;  /* 0x00000000000679c3 */ /* 0x000ea20000002600 */
[----:B-1----:R-:W-:Y:S01]  /*0070*/  UIMAD UR4, UR5, UR4, URZ ;  /* 0x00000004050472a4 */ /* 0x002fe2000f8e02ff */
[----:B0-----:R-:W-:-:S02]  /*0080*/  IMAD R3, R0, R2, R3 ;  /* 0x0000000200037224 */ /* 0x001fc400078e0203 */
[----:B--2---:R-:W-:-:S05]  /*0090*/  IMAD R0, R0, UR6, R5 ;  /* 0x0000000600007c24 */ /* 0x004fca000f8e0205 */
[----:B------:R-:W-:-:S04]  /*00a0*/  IADD3 R3, PT, PT, R0, R3, RZ ;  /* 0x0000000300037210 */ /* 0x000fc80007ffe0ff */
[----:B------:R-:W-:-:S13]  /*00b0*/  ISETP.GE.U32.AND P0, PT, R3, UR4, PT ;  /* 0x0000000403007c0c */ /* 0x000fda000bf06070 */
[----:B------:R-:W-:Y:S05]  /*00c0*/  @P0 EXIT ;  /* 0x000000000000094d */ /* 0x000fea0003800000 */
[----:B------:R-:W0:Y:S01]  /*00d0*/  LDCU.64 UR6, c[0x0][0x380] ;  /* 0x00007000ff0677ac */ /* 0x000e220008000a00 */
[----:B------:R-:W1:Y:S01]  /*00e0*/  LDCU.64 UR4, c[0x0][0x358] ;  /* 0x00006b00ff0477ac */ /* 0x000e620008000a00 */
[----:B0-----:R-:W-:Y:S02]  /*00f0*/  IADD3 R4, P0, PT, R3, UR6, RZ ;  /* 0x0000000603047c10 */ /* 0x001fe4000ff1e0ff */
[----:B------:R-:W0:Y:S02]  /*0100*/  LDC.64 R2, c[0x0][0x388] ;  /* 0x0000e200ff027b82 */ /* 0x000e240000000a00 */
[----:B------:R-:W-:-:S06]  /*0110*/  IADD3.X R5, PT, PT, RZ, UR7, RZ, P0, !PT ;  /* 0x00000007ff057c10 */ /* 0x000fcc00087fe4ff */
[----:B-1----:R-:W2:Y:S01]  /*0120*/  LDG.E.U8 R5, desc[UR4][R4.64] ;  /* 0x0000000404057981 */ /* 0x002ea2000c1e1100 */
[----:B------:R-:W-:Y:S01]  /*0130*/  HFMA2 R9, -RZ, RZ, 0, 5.9604644775390625e-08 ;  /* 0x00000001ff097431 */ /* 0x000fe200000001ff */
[----:B--2---:R-:W-:-:S05]  /*0140*/  LEA R7, R0, R5, 0x8 ;  /* 0x0000000500077211 */ /* 0x004fca00078e40ff */
[----:B0-----:R-:W-:-:S05]  /*0150*/  IMAD.WIDE.U32 R2, R7, 0x4, R2 ;  /* 0x0000000407027825 */ /* 0x001fca00078e0002 */
[----:B------:R-:W-:Y:S01]  /*0160*/  REDG.E.ADD.STRONG.GPU desc[UR4][R2.64], R9 ;  /* 0x000000090200798e */ /* 0x000fe2000c12e104 */
[----:B------:R-:W-:Y:S05]  /*0170*/  EXIT ;  /* 0x000000000000794d */ /* 0x000fea0003800000 */
.L_x_5:
        /* <DEDUP_REMOVED lines=16> */
.L_x_8:


//--------------------- .nv.shared.reserved.0     --------------------------
	.section	.nv.shared.reserved.0,"aw",@nobits
	.weak		__nv_reservedSMEM_offset_0_alias
	.size		__nv_reservedSMEM_offset_0_alias, 0, 64
	.other		__nv_reservedSMEM_offset_0_alias,@"STO_CUDA_RESERVED_SHARED STV_DEFAULT"
__nv_reservedSMEM_offset_0_alias:
	.zero		0
	.zero		64


//--------------------- .nv.constant0._Z10apply_cdfsPhS_Pijj --------------------------
	.section	.nv.constant0._Z10apply_cdfsPhS_Pijj,"a",@progbits
	.sectionflags	@""
	.align	4
.nv.constant0._Z10apply_cdfsPhS_Pijj:
	.zero		928


//--------------------- .nv.constant0._Z14calculate_cdfsPjPij --------------------------
	.section	.nv.constant0._Z14calculate_cdfsPjPij,"a",@progbits
	.sectionflags	@""
	.align	4
.nv.constant0._Z14calculate_cdfsPjPij:
	.zero		916


//--------------------- .nv.constant0._Z20calculate_histogramsPhPjjj --------------------------
	.section	.nv.constant0._Z20calculate_histogramsPhPjjj,"a",@progbits
	.sectionflags	@""
	.align	4
.nv.constant0._Z20calculate_histogramsPhPjjj:
	.zero		920


//--------------------- SYMBOLS --------------------------

	.type		.nv.reservedSmem.offset0,@object
	.size		.nv.reservedSmem.offset0,0x4
